//
// Generated by NVIDIA NVVM Compiler
//
// Compiler Build ID: CL-36424714
// Cuda compilation tools, release 13.0, V13.0.88
// Based on NVVM 20.0.0
//

.version 9.0
.target sm_100
.address_size 64

	// .globl	_Z3runPfS_

.visible .entry _Z3runPfS_(
	.param .u64 .ptr .align 1 _Z3runPfS__param_0,
	.param .u64 .ptr .align 1 _Z3runPfS__param_1
)
{
	.reg .pred 	%p<6>;
	.reg .b32 	%r<9>;
	.reg .b32 	%f<70>;
	.reg .b64 	%rd<12>;
	.reg .b64 	%fd<33>;

	ld.param.u64 	%rd6, [_Z3runPfS__param_0];
	ld.param.u64 	%rd7, [_Z3runPfS__param_1];
	cvta.to.global.u64 	%rd8, %rd7;
	cvta.to.global.u64 	%rd9, %rd6;
	mov.u32 	%r1, %ctaid.x;
	mov.u32 	%r2, %ntid.x;
	mov.u32 	%r3, %tid.x;
	mad.lo.s32 	%r4, %r1, %r2, %r3;
	mul.wide.s32 	%rd10, %r4, 4;
	add.s64 	%rd1, %rd9, %rd10;
	add.s64 	%rd2, %rd8, %rd10;
	ld.global.f32 	%f62, [%rd2];
	mov.b64 	%rd11, 6000000;
$L__BB0_1:
	ld.global.f32 	%f24, [%rd1];
	mul.f32 	%f25, %f24, 0f3D23D70A;
	mul.f32 	%f26, %f24, %f25;
	fma.rn.f32 	%f27, %f24, 0f40A00000, %f26;
	add.f32 	%f28, %f27, 0f430C0000;
	sub.f32 	%f29, %f28, %f62;
	add.f32 	%f30, %f29, 0f40E00000;
	cvt.f64.f32 	%fd1, %f30;
	cvt.f64.f32 	%fd2, %f24;
	fma.rn.f64 	%fd3, %fd1, 0d3F847AE147AE147B, %fd2;
	cvt.rn.f32.f64 	%f31, %fd3;
	st.global.f32 	[%rd1], %f31;
	cvt.f64.f32 	%fd4, %f31;
	mul.f64 	%fd5, %fd4, 0d3FC999999999999A;
	ld.global.f32 	%f32, [%rd2];
	cvt.f64.f32 	%fd6, %f32;
	sub.f64 	%fd7, %fd5, %fd6;
	fma.rn.f64 	%fd8, %fd7, 0d3F2A36E2EB1C432D, %fd6;
	cvt.rn.f32.f64 	%f63, %fd8;
	st.global.f32 	[%rd2], %f63;
	ld.global.f32 	%f64, [%rd1];
	setp.leu.f32 	%p1, %f64, 0f41F00000;
	@%p1 bra 	$L__BB0_3;
	mov.b32 	%r5, -1031667712;
	st.global.u32 	[%rd1], %r5;
	ld.global.f32 	%f33, [%rd2];
	add.f32 	%f63, %f33, 0f40C00000;
	st.global.f32 	[%rd2], %f63;
	ld.global.f32 	%f64, [%rd1];
$L__BB0_3:
	mul.f32 	%f34, %f64, 0f3D23D70A;
	mul.f32 	%f35, %f64, %f34;
	fma.rn.f32 	%f36, %f64, 0f40A00000, %f35;
	add.f32 	%f37, %f36, 0f430C0000;
	sub.f32 	%f38, %f37, %f63;
	add.f32 	%f39, %f38, 0f40E00000;
	cvt.f64.f32 	%fd9, %f39;
	cvt.f64.f32 	%fd10, %f64;
	fma.rn.f64 	%fd11, %fd9, 0d3F847AE147AE147B, %fd10;
	cvt.rn.f32.f64 	%f40, %fd11;
	st.global.f32 	[%rd1], %f40;
	cvt.f64.f32 	%fd12, %f40;
	mul.f64 	%fd13, %fd12, 0d3FC999999999999A;
	ld.global.f32 	%f41, [%rd2];
	cvt.f64.f32 	%fd14, %f41;
	sub.f64 	%fd15, %fd13, %fd14;
	fma.rn.f64 	%fd16, %fd15, 0d3F2A36E2EB1C432D, %fd14;
	cvt.rn.f32.f64 	%f65, %fd16;
	st.global.f32 	[%rd2], %f65;
	ld.global.f32 	%f66, [%rd1];
	setp.leu.f32 	%p2, %f66, 0f41F00000;
	@%p2 bra 	$L__BB0_5;
	mov.b32 	%r6, -1031667712;
	st.global.u32 	[%rd1], %r6;
	ld.global.f32 	%f42, [%rd2];
	add.f32 	%f65, %f42, 0f40C00000;
	st.global.f32 	[%rd2], %f65;
	ld.global.f32 	%f66, [%rd1];
$L__BB0_5:
	mul.f32 	%f43, %f66, 0f3D23D70A;
	mul.f32 	%f44, %f66, %f43;
	fma.rn.f32 	%f45, %f66, 0f40A00000, %f44;
	add.f32 	%f46, %f45, 0f430C0000;
	sub.f32 	%f47, %f46, %f65;
	add.f32 	%f48, %f47, 0f40E00000;
	cvt.f64.f32 	%fd17, %f48;
	cvt.f64.f32 	%fd18, %f66;
	fma.rn.f64 	%fd19, %fd17, 0d3F847AE147AE147B, %fd18;
	cvt.rn.f32.f64 	%f49, %fd19;
	st.global.f32 	[%rd1], %f49;
	cvt.f64.f32 	%fd20, %f49;
	mul.f64 	%fd21, %fd20, 0d3FC999999999999A;
	ld.global.f32 	%f50, [%rd2];
	cvt.f64.f32 	%fd22, %f50;
	sub.f64 	%fd23, %fd21, %fd22;
	fma.rn.f64 	%fd24, %fd23, 0d3F2A36E2EB1C432D, %fd22;
	cvt.rn.f32.f64 	%f67, %fd24;
	st.global.f32 	[%rd2], %f67;
	ld.global.f32 	%f68, [%rd1];
	setp.leu.f32 	%p3, %f68, 0f41F00000;
	@%p3 bra 	$L__BB0_7;
	mov.b32 	%r7, -1031667712;
	st.global.u32 	[%rd1], %r7;
	ld.global.f32 	%f51, [%rd2];
	add.f32 	%f67, %f51, 0f40C00000;
	st.global.f32 	[%rd2], %f67;
	ld.global.f32 	%f68, [%rd1];
$L__BB0_7:
	mul.f32 	%f52, %f68, 0f3D23D70A;
	mul.f32 	%f53, %f68, %f52;
	fma.rn.f32 	%f54, %f68, 0f40A00000, %f53;
	add.f32 	%f55, %f54, 0f430C0000;
	sub.f32 	%f56, %f55, %f67;
	add.f32 	%f57, %f56, 0f40E00000;
	cvt.f64.f32 	%fd25, %f57;
	cvt.f64.f32 	%fd26, %f68;
	fma.rn.f64 	%fd27, %fd25, 0d3F847AE147AE147B, %fd26;
	cvt.rn.f32.f64 	%f58, %fd27;
	st.global.f32 	[%rd1], %f58;
	cvt.f64.f32 	%fd28, %f58;
	mul.f64 	%fd29, %fd28, 0d3FC999999999999A;
	ld.global.f32 	%f59, [%rd2];
	cvt.f64.f32 	%fd30, %f59;
	sub.f64 	%fd31, %fd29, %fd30;
	fma.rn.f64 	%fd32, %fd31, 0d3F2A36E2EB1C432D, %fd30;
	cvt.rn.f32.f64 	%f62, %fd32;
	st.global.f32 	[%rd2], %f62;
	ld.global.f32 	%f60, [%rd1];
	setp.leu.f32 	%p4, %f60, 0f41F00000;
	@%p4 bra 	$L__BB0_9;
	mov.b32 	%r8, -1031667712;
	st.global.u32 	[%rd1], %r8;
	ld.global.f32 	%f61, [%rd2];
	add.f32 	%f62, %f61, 0f40C00000;
	st.global.f32 	[%rd2], %f62;
$L__BB0_9:
	add.s64 	%rd11, %rd11, -4;
	setp.ne.s64 	%p5, %rd11, 0;
	@%p5 bra 	$L__BB0_1;
	ret;

}


// ===== COMPILED SASS (sm_100) =====

	.target	sm_100

	.elftype	@"ET_EXEC"


//--------------------- .note.nv.tkinfo           --------------------------
	.section	.note.nv.tkinfo,"",@"SHT_NOTE"
	.sectionflags	@"SHF_NOTE_NV_TKINFO"
	.tkinfo
        /*0018*/ 	.word	0x00000002
        /*0030*/ 	.string	""
        /*0030*/ 	.string	"ptxas"
        /*0030*/ 	.string	"Cuda compilation tools, release 13.0, V13.0.88"
        /*0030*/ 	.string	"Build cuda_13.0.r13.0/compiler.36424714_0"
        /*0030*/ 	.string	"-arch sm_100 -m 64 "



//--------------------- .note.nv.cuinfo           --------------------------
	.section	.note.nv.cuinfo,"",@"SHT_NOTE"
	.sectionflags	@"SHF_NOTE_NV_CUINFO"
        /*0018*/ 	.short	0x0002
        /*001a*/ 	.short	0x0064
        /*001c*/ 	.short	0x0082
	.zero		2


//--------------------- .nv.info                  --------------------------
	.section	.nv.info,"",@"SHT_CUDA_INFO"
	.align	4


	//----- nvinfo : EIATTR_REGCOUNT
	.align		4
        /*0000*/ 	.byte	0x04, 0x2f
        /*0002*/ 	.short	(.L_1 - .L_0)
	.align		4
.L_0:
        /*0004*/ 	.word	index@(_Z3runPfS_)
        /*0008*/ 	.word	0x00000010


	//----- nvinfo : EIATTR_FRAME_SIZE
	.align		4
.L_1:
        /*000c*/ 	.byte	0x04, 0x11
        /*000e*/ 	.short	(.L_3 - .L_2)
	.align		4
.L_2:
        /*0010*/ 	.word	index@(_Z3runPfS_)
        /*0014*/ 	.word	0x00000000


	//----- nvinfo : EIATTR_MIN_STACK_SIZE
	.align		4
.L_3:
        /*0018*/ 	.byte	0x04, 0x12
        /*001a*/ 	.short	(.L_5 - .L_4)
	.align		4
.L_4:
        /*001c*/ 	.word	index@(_Z3runPfS_)
        /*0020*/ 	.word	0x00000000
.L_5:


//--------------------- .nv.compat                --------------------------
	.section	.nv.compat,"",@"SHT_CUDA_COMPAT_INFO"
	.align	4
        /*0000*/ 	.byte	0x02, 0x09, 0x00, 0x00, 0x02, 0x02, 0x01, 0x00, 0x02, 0x05, 0x05, 0x00, 0x03, 0x07, 0x01, 0x01
        /*0010*/ 	.byte	0x02, 0x03, 0x00, 0x00, 0x02, 0x06, 0x01, 0x00, 0x04, 0x0b, 0x08, 0x00, 0x01, 0x00, 0x00, 0x00
        /*0020*/ 	.byte	0x00, 0x00, 0x00, 0x00


//--------------------- .nv.info._Z3runPfS_       --------------------------
	.section	.nv.info._Z3runPfS_,"",@"SHT_CUDA_INFO"
	.sectionflags	@""
	.align	4


	//----- nvinfo : EIATTR_CUDA_API_VERSION
	.align		4
        /*0000*/ 	.byte	0x04, 0x37
        /*0002*/ 	.short	(.L_7 - .L_6)
.L_6:
        /*0004*/ 	.word	0x00000082


	//----- nvinfo : EIATTR_KPARAM_INFO
	.align		4
.L_7:
        /*0008*/ 	.byte	0x04, 0x17
        /*000a*/ 	.short	(.L_9 - .L_8)
.L_8:
        /*000c*/ 	.word	0x00000000
        /*0010*/ 	.short	0x0001
        /*0012*/ 	.short	0x0008
        /*0014*/ 	.byte	0x00, 0xf5, 0x21, 0x00


	//----- nvinfo : EIATTR_KPARAM_INFO
	.align		4
.L_9:
        /*0018*/ 	.byte	0x04, 0x17
        /*001a*/ 	.short	(.L_11 - .L_10)
.L_10:
        /*001c*/ 	.word	0x00000000
        /*0020*/ 	.short	0x0000
        /*0022*/ 	.short	0x0000
        /*0024*/ 	.byte	0x00, 0xf5, 0x21, 0x00


	//----- nvinfo : EIATTR_SPARSE_MMA_MASK
	.align		4
.L_11:
        /*0028*/ 	.byte	0x03, 0x50
        /*002a*/ 	.short	0x0000


	//----- nvinfo : EIATTR_MAXREG_COUNT
	.align		4
        /*002c*/ 	.byte	0x03, 0x1b
        /*002e*/ 	.short	0x00ff


	//----- nvinfo : EIATTR_MERCURY_ISA_VERSION
	.align		4
        /*0030*/ 	.byte	0x03, 0x5f
        /*0032*/ 	.short	0x0101


	//----- nvinfo : EIATTR_VRC_CTA_INIT_COUNT
	.align		4
        /*0034*/ 	.byte	0x02, 0x4a
	.zero		1
	.zero		1


	//----- nvinfo : EIATTR_EXIT_INSTR_OFFSETS
	.align		4
        /*0038*/ 	.byte	0x04, 0x1c
        /*003a*/ 	.short	(.L_13 - .L_12)


	//   ....[0]....
.L_12:
        /*003c*/ 	.word	0x00000800


	//----- nvinfo : EIATTR_CBANK_PARAM_SIZE
	.align		4
.L_13:
        /*0040*/ 	.byte	0x03, 0x19
        /*0042*/ 	.short	0x0010


	//----- nvinfo : EIATTR_PARAM_CBANK
	.align		4
        /*0044*/ 	.byte	0x04, 0x0a
        /*0046*/ 	.short	(.L_15 - .L_14)
	.align		4
.L_14:
        /*0048*/ 	.word	index@(.nv.constant0._Z3runPfS_)
        /*004c*/ 	.short	0x0380
        /*004e*/ 	.short	0x0010


	//----- nvinfo : EIATTR_SW_WAR
	.align		4
.L_15:
        /*0050*/ 	.byte	0x04, 0x36
        /*0052*/ 	.short	(.L_17 - .L_16)
.L_16:
        /*0054*/ 	.word	0x00000008
.L_17:


//--------------------- .nv.callgraph             --------------------------
	.section	.nv.callgraph,"",@"SHT_CUDA_CALLGRAPH"
	.align	4
	.sectionentsize	8
	.align		4
        /*0000*/ 	.word	0x00000000
	.align		4
        /*0004*/ 	.word	0xffffffff
	.align		4
        /*0008*/ 	.word	0x00000000
	.align		4
        /*000c*/ 	.word	0xfffffffe
	.align		4
        /*0010*/ 	.word	0x00000000
	.align		4
        /*0014*/ 	.word	0xfffffffd
	.align		4
        /*0018*/ 	.word	0x00000000
	.align		4
        /*001c*/ 	.word	0xfffffffc


//--------------------- .text._Z3runPfS_          --------------------------
	.section	.text._Z3runPfS_,"ax",@progbits
	.align	128
        .global         _Z3runPfS_
        .type           _Z3runPfS_,@function
        .size           _Z3runPfS_,(.L_x_2 - _Z3runPfS_)
        .other          _Z3runPfS_,@"STO_CUDA_ENTRY STV_DEFAULT"
_Z3runPfS_:
.text._Z3runPfS_:
[----:B------:R-:W-:Y:S01]  /*0000*/  LDC R1, c[0x0][0x37c] ;  /* 0x0000df00ff017b82 */ /* 0x000fe20000000800 */
[----:B------:R-:W0:Y:S07]  /*0010*/  S2R R0, SR_TID.X ;  /* 0x0000000000007919 */ /* 0x000e2e0000002100 */
[----:B------:R-:W0:Y:S01]  /*0020*/  S2UR UR4, SR_CTAID.X ;  /* 0x00000000000479c3 */ /* 0x000e220000002500 */
[----:B------:R-:W1:Y:S07]  /*0030*/  LDCU.64 UR6, c[0x0][0x358] ;  /* 0x00006b00ff0677ac */ /* 0x000e6e0008000a00 */
[----:B------:R-:W0:Y:S08]  /*0040*/  LDC R7, c[0x0][0x360] ;  /* 0x0000d800ff077b82 */ /* 0x000e300000000800 */
[----:B------:R-:W2:Y:S08]  /*0050*/  LDC.64 R2, c[0x0][0x388] ;  /* 0x0000e200ff027b82 */ /* 0x000eb00000000a00 */
[----:B------:R-:W3:Y:S01]  /*0060*/  LDC.64 R4, c[0x0][0x380] ;  /* 0x0000e000ff047b82 */ /* 0x000ee20000000a00 */
[----:B0-----:R-:W-:-:S04]  /*0070*/  IMAD R7, R7, UR4, R0 ;  /* 0x0000000407077c24 */ /* 0x001fc8000f8e0200 */
[----:B--2---:R-:W-:-:S05]  /*0080*/  IMAD.WIDE R2, R7, 0x4, R2 ;  /* 0x0000000407027825 */ /* 0x004fca00078e0202 */
[----:B-1----:R0:W5:Y:S01]  /*0090*/  LDG.E R11, desc[UR6][R2.64] ;  /* 0x00000006020b7981 */ /* 0x002162000c1e1900 */
[----:B------:R-:W-:Y:S01]  /*00a0*/  UMOV UR5, 0x5b8d80 ;  /* 0x005b8d8000057882 */ /* 0x000fe20000000000 */
[----:B------:R-:W-:Y:S01]  /*00b0*/  UMOV UR4, URZ ;  /* 0x000000ff00047c82 */ /* 0x000fe20008000000 */
[----:B---3--:R-:W-:-:S07]  /*00c0*/  IMAD.WIDE R4, R7, 0x4, R4 ;  /* 0x0000000407047825 */ /* 0x008fce00078e0204 */
.L_x_0:
[----:B--2---:R-:W2:Y:S01]  /*00d0*/  LDG.E R0, desc[UR6][R4.64] ;  /* 0x0000000604007981 */ /* 0x004ea2000c1e1900 */
[----:B------:R-:W-:Y:S01]  /*00e0*/  UMOV UR8, 0x47ae147b ;  /* 0x47ae147b00087882 */ /* 0x000fe20000000000 */
[----:B------:R-:W-:Y:S01]  /*00f0*/  UMOV UR9, 0x3f847ae1 ;  /* 0x3f847ae100097882 */ /* 0x000fe20000000000 */
[C---:B--2---:R-:W-:Y:S01]  /*0100*/  FMUL R7, R0.reuse, 0.039999999105930328369 ;  /* 0x3d23d70a00077820 */ /* 0x044fe20000400000 */
[----:B------:R-:W-:Y:S03]  /*0110*/  F2F.F64.F32 R8, R0 ;  /* 0x0000000000087310 */ /* 0x000fe60000201800 */
[----:B------:R-:W-:-:S04]  /*0120*/  FMUL R7, R0, R7 ;  /* 0x0000000700077220 */ /* 0x000fc80000400000 */
[----:B------:R-:W-:-:S04]  /*0130*/  FFMA R7, R0, 5, R7 ;  /* 0x40a0000000077823 */ /* 0x000fc80000000007 */
[----:B------:R-:W-:-:S04]  /*0140*/  FADD R6, R7, 140 ;  /* 0x430c000007067421 */ /* 0x000fc80000000000 */
[----:B-----5:R-:W-:-:S04]  /*0150*/  FADD R6, R6, -R11 ;  /* 0x8000000b06067221 */ /* 0x020fc80000000000 */
[----:B------:R-:W-:-:S04]  /*0160*/  FADD R12, R6, 7 ;  /* 0x40e00000060c7421 */ /* 0x000fc80000000000 */
[----:B------:R-:W1:Y:S02]  /*0170*/  F2F.F64.F32 R6, R12 ;  /* 0x0000000c00067310 */ /* 0x000e640000201800 */
[----:B-1----:R-:W-:-:S10]  /*0180*/  DFMA R6, R6, UR8, R8 ;  /* 0x0000000806067c2b */ /* 0x002fd40008000008 */
[----:B------:R-:W1:Y:S02]  /*0190*/  F2F.F32.F64 R7, R6 ;  /* 0x0000000600077310 */ /* 0x000e640000301000 */
[----:B-1----:R-:W-:Y:S04]  /*01a0*/  STG.E desc[UR6][R4.64], R7 ;  /* 0x0000000704007986 */ /* 0x002fe8000c101906 */
[----:B------:R-:W2:Y:S02]  /*01b0*/  LDG.E R10, desc[UR6][R2.64] ;  /* 0x00000006020a7981 */ /* 0x000ea4000c1e1900 */
[----:B------:R-:W-:Y:S01]  /*01c0*/  F2F.F64.F32 R8, R7 ;  /* 0x0000000700087310 */ /* 0x000fe20000201800 */
[----:B------:R-:W-:Y:S01]  /*01d0*/  UMOV UR10, 0x9999999a ;  /* 0x9999999a000a7882 */ /* 0x000fe20000000000 */
[----:B------:R-:W-:Y:S01]  /*01e0*/  UMOV UR11, 0x3fc99999 ;  /* 0x3fc99999000b7882 */ /* 0x000fe20000000000 */
[----:B------:R-:W-:Y:S01]  /*01f0*/  UMOV UR12, 0xeb1c432d ;  /* 0xeb1c432d000c7882 */ /* 0x000fe20000000000 */
[----:B------:R-:W-:-:S04]  /*0200*/  UMOV UR13, 0x3f2a36e2 ;  /* 0x3f2a36e2000d7882 */ /* 0x000fc80000000000 */
[----:B--2---:R-:W1:Y:S02]  /*0210*/  F2F.F64.F32 R10, R10 ;  /* 0x0000000a000a7310 */ /* 0x004e640000201800 */
[----:B-1----:R-:W-:-:S08]  /*0220*/  DFMA R8, R8, UR10, -R10 ;  /* 0x0000000a08087c2b */ /* 0x002fd0000800080a */
[----:B------:R-:W-:-:S06]  /*0230*/  DFMA R8, R8, UR12, R10 ;  /* 0x0000000c08087c2b */ /* 0x000fcc000800000a */
[----:B------:R-:W1:Y:S02]  /*0240*/  F2F.F32.F64 R11, R8 ;  /* 0x00000008000b7310 */ /* 0x000e640000301000 */
[----:B-1----:R1:W-:Y:S04]  /*0250*/  STG.E desc[UR6][R2.64], R11 ;  /* 0x0000000b02007986 */ /* 0x0023e8000c101906 */
[----:B------:R-:W2:Y:S02]  /*0260*/  LDG.E R0, desc[UR6][R4.64] ;  /* 0x0000000604007981 */ /* 0x000ea4000c1e1900 */
[----:B--2---:R-:W-:-:S13]  /*0270*/  FSETP.GT.AND P0, PT, R0, 30, PT ;  /* 0x41f000000000780b */ /* 0x004fda0003f04000 */
[----:B------:R-:W-:-:S05]  /*0280*/  @P0 MOV R13, 0xc2820000 ;  /* 0xc2820000000d0802 */ /* 0x000fca0000000f00 */
[----:B------:R-:W-:Y:S04]  /*0290*/  @P0 STG.E desc[UR6][R4.64], R13 ;  /* 0x0000000d04000986 */ /* 0x000fe8000c101906 */
[----:B------:R-:W1:Y:S02]  /*02a0*/  @P0 LDG.E R6, desc[UR6][R2.64] ;  /* 0x0000000602060981 */ /* 0x000e64000c1e1900 */
[----:B-1----:R-:W-:-:S05]  /*02b0*/  @P0 FADD R11, R6, 6 ;  /* 0x40c00000060b0421 */ /* 0x002fca0000000000 */
[----:B------:R1:W-:Y:S04]  /*02c0*/  @P0 STG.E desc[UR6][R2.64], R11 ;  /* 0x0000000b02000986 */ /* 0x0003e8000c101906 */
[----:B------:R-:W2:Y:S02]  /*02d0*/  @P0 LDG.E R0, desc[UR6][R4.64] ;  /* 0x0000000604000981 */ /* 0x000ea4000c1e1900 */
[----:B--2---:R-:W-:Y:S01]  /*02e0*/  FMUL R7, R0, 0.039999999105930328369 ;  /* 0x3d23d70a00077820 */ /* 0x004fe20000400000 */
[----:B------:R-:W-:Y:S03]  /*02f0*/  F2F.F64.F32 R8, R0 ;  /* 0x0000000000087310 */ /* 0x000fe60000201800 */
[----:B------:R-:W-:-:S04]  /*0300*/  FMUL R7, R7, R0 ;  /* 0x0000000007077220 */ /* 0x000fc80000400000 */
[----:B------:R-:W-:-:S04]  /*0310*/  FFMA R7, R0, 5, R7 ;  /* 0x40a0000000077823 */ /* 0x000fc80000000007 */
[----:B------:R-:W-:-:S04]  /*0320*/  FADD R6, R7, 140 ;  /* 0x430c000007067421 */ /* 0x000fc80000000000 */
[----:B------:R-:W-:-:S04]  /*0330*/  FADD R6, R6, -R11 ;  /* 0x8000000b06067221 */ /* 0x000fc80000000000 */
[----:B------:R-:W-:-:S04]  /*0340*/  FADD R12, R6, 7 ;  /* 0x40e00000060c7421 */ /* 0x000fc80000000000 */
[----:B------:R-:W2:Y:S02]  /*0350*/  F2F.F64.F32 R6, R12 ;  /* 0x0000000c00067310 */ /* 0x000ea40000201800 */
[----:B--2---:R-:W-:-:S10]  /*0360*/  DFMA R6, R6, UR8, R8 ;  /* 0x0000000806067c2b */ /* 0x004fd40008000008 */
[----:B------:R-:W2:Y:S02]  /*0370*/  F2F.F32.F64 R7, R6 ;  /* 0x0000000600077310 */ /* 0x000ea40000301000 */
[----:B--2---:R-:W-:Y:S04]  /*0380*/  STG.E desc[UR6][R4.64], R7 ;  /* 0x0000000704007986 */ /* 0x004fe8000c101906 */
[----:B------:R-:W1:Y:S02]  /*0390*/  LDG.E R10, desc[UR6][R2.64] ;  /* 0x00000006020a7981 */ /* 0x000e64000c1e1900 */
[----:B------:R-:W-:Y:S08]  /*03a0*/  F2F.F64.F32 R8, R7 ;  /* 0x0000000700087310 */ /* 0x000ff00000201800 */
[----:B-1----:R-:W1:Y:S02]  /*03b0*/  F2F.F64.F32 R10, R10 ;  /* 0x0000000a000a7310 */ /* 0x002e640000201800 */
        /* <DEDUP_REMOVED lines=59> */
[----:B------:R2:W-:Y:S04]  /*0770*/  @P0 STG.E desc[UR6][R4.64], R13 ;  /* 0x0000000d04000986 */ /* 0x0005e8000c101906 */
[----:B------:R-:W1:Y:S01]  /*0780*/  @P0 LDG.E R0, desc[UR6][R2.64] ;  /* 0x0000000602000981 */ /* 0x000e62000c1e1900 */
[----:B------:R-:W-:-:S04]  /*0790*/  UIADD3 UR5, UP0, UPT, UR5, -0x4, URZ ;  /* 0xfffffffc05057890 */ /* 0x000fc8000ff1e0ff */
[----:B------:R-:W-:Y:S02]  /*07a0*/  UIADD3.X UR4, UPT, UPT, UR4, -0x1, URZ, UP0, !UPT ;  /* 0xffffffff04047890 */ /* 0x000fe400087fe4ff */
[----:B------:R-:W-:-:S04]  /*07b0*/  UISETP.NE.U32.AND UP0, UPT, UR5, URZ, UPT ;  /* 0x000000ff0500728c */ /* 0x000fc8000bf05070 */
[----:B------:R-:W-:Y:S01]  /*07c0*/  UISETP.NE.AND.EX UP0, UPT, UR4, URZ, UPT, UP0 ;  /* 0x000000ff0400728c */ /* 0x000fe2000bf05300 */
[----:B-1----:R-:W-:-:S05]  /*07d0*/  @P0 FADD R11, R0, 6 ;  /* 0x40c00000000b0421 */ /* 0x002fca0000000000 */
[----:B------:R2:W-:Y:S03]  /*07e0*/  @P0 STG.E desc[UR6][R2.64], R11 ;  /* 0x0000000b02000986 */ /* 0x0005e6000c101906 */
[----:B------:R-:W-:Y:S05]  /*07f0*/  BRA.U UP0, `(.L_x_0) ;  /* 0xfffffff900347547 */ /* 0x000fea000b83ffff */
[----:B------:R-:W-:Y:S05]  /*0800*/  EXIT ;  /* 0x000000000000794d */ /* 0x000fea0003800000 */
.L_x_1:
[----:B------:R-:W-:-:S00]  /*0810*/  BRA `(.L_x_1) ;  /* 0xfffffffc00fc7947 */ /* 0x000fc0000383ffff */
[----:B------:R-:W-:-:S00]  /*0820*/  NOP ;  /* 0x0000000000007918 */ /* 0x000fc00000000000 */
        /* <DEDUP_REMOVED lines=13> */
.L_x_2:


//--------------------- .nv.shared.reserved.0     --------------------------
	.section	.nv.shared.reserved.0,"aw",@nobits
	.weak		__nv_reservedSMEM_offset_0_alias
	.size		__nv_reservedSMEM_offset_0_alias, 0, 64
	.other		__nv_reservedSMEM_offset_0_alias,@"STO_CUDA_RESERVED_SHARED STV_DEFAULT"
__nv_reservedSMEM_offset_0_alias:
	.zero		0
	.zero		64


//--------------------- .nv.constant0._Z3runPfS_  --------------------------
	.section	.nv.constant0._Z3runPfS_,"a",@progbits
	.sectionflags	@""
	.align	4
.nv.constant0._Z3runPfS_:
	.zero		912


//--------------------- SYMBOLS --------------------------

	.type		.nv.reservedSmem.offset0,@object
	.size		.nv.reservedSmem.offset0,0x4
